	.headerflags	@"EF_CUDA_TEXMODE_UNIFIED EF_CUDA_64BIT_ADDRESS EF_CUDA_ACCELERATORS EF_CUDA_SM90 EF_CUDA_VIRTUAL_SM(EF_CUDA_SM90)"
	.elftype	@"ET_EXEC"


//--------------------- .nv.info                  --------------------------
	.section	.nv.info,"",@"SHT_CUDA_INFO"
	.align	4


	//----- nvinfo : EIATTR_REGCOUNT
	.align		4
        /*0000*/ 	.byte	0x04, 0x2f
        /*0002*/ 	.short	(.L_3 - .L_2)
	.align		4
.L_2:
        /*0004*/ 	.word	index@(triton_poi_fused__native_batch_norm_legit_no_training_convolution_gelu_0)
        /*0008*/ 	.word	0x0000001c


	//----- nvinfo : EIATTR_MIN_STACK_SIZE
	.align		4
.L_3:
        /*000c*/ 	.byte	0x04, 0x12
        /*000e*/ 	.short	(.L_5 - .L_4)
	.align		4
.L_4:
        /*0010*/ 	.word	index@(triton_poi_fused__native_batch_norm_legit_no_training_convolution_gelu_0)
        /*0014*/ 	.word	0x00000000


	//----- nvinfo : EIATTR_FRAME_SIZE
	.align		4
.L_5:
        /*0018*/ 	.byte	0x04, 0x11
        /*001a*/ 	.short	(.L_7 - .L_6)
	.align		4
.L_6:
        /*001c*/ 	.word	index@(triton_poi_fused__native_batch_norm_legit_no_training_convolution_gelu_0)
        /*0020*/ 	.word	0x00000000


	//----- nvinfo : EIATTR_MIN_STACK_SIZE
	.align		4
.L_7:
        /*0024*/ 	.byte	0x04, 0x12
        /*0026*/ 	.short	(.L_9 - .L_8)
	.align		4
.L_8:
        /*0028*/ 	.word	index@(triton_poi_fused__native_batch_norm_legit_no_training_convolution_gelu_0)
        /*002c*/ 	.word	0x00000000
.L_9:


//--------------------- .nv.info.triton_poi_fused__native_batch_norm_legit_no_training_convolution_gelu_0 --------------------------
	.section	.nv.info.triton_poi_fused__native_batch_norm_legit_no_training_convolution_gelu_0,"",@"SHT_CUDA_INFO"
	.sectionflags	@""
	.align	4


	//----- nvinfo : EIATTR_CUDA_API_VERSION
	.align		4
        /*0000*/ 	.byte	0x04, 0x37
        /*0002*/ 	.short	(.L_11 - .L_10)
.L_10:
        /*0004*/ 	.word	0x0000007c


	//----- nvinfo : EIATTR_KPARAM_INFO
	.align		4
.L_11:
        /*0008*/ 	.byte	0x04, 0x17
        /*000a*/ 	.short	(.L_13 - .L_12)
.L_12:
        /*000c*/ 	.word	0x00000000
        /*0010*/ 	.short	0x0007
        /*0012*/ 	.short	0x0038
        /*0014*/ 	.byte	0x00, 0xf0, 0x11, 0x00


	//----- nvinfo : EIATTR_KPARAM_INFO
	.align		4
.L_13:
        /*0018*/ 	.byte	0x04, 0x17
        /*001a*/ 	.short	(.L_15 - .L_14)
.L_14:
        /*001c*/ 	.word	0x00000000
        /*0020*/ 	.short	0x0006
        /*0022*/ 	.short	0x0030
        /*0024*/ 	.byte	0x00, 0xf4, 0x21, 0x00


	//----- nvinfo : EIATTR_KPARAM_INFO
	.align		4
.L_15:
        /*0028*/ 	.byte	0x04, 0x17
        /*002a*/ 	.short	(.L_17 - .L_16)
.L_16:
        /*002c*/ 	.word	0x00000000
        /*0030*/ 	.short	0x0005
        /*0032*/ 	.short	0x0028
        /*0034*/ 	.byte	0x00, 0xf4, 0x21, 0x00


	//----- nvinfo : EIATTR_KPARAM_INFO
	.align		4
.L_17:
        /*0038*/ 	.byte	0x04, 0x17
        /*003a*/ 	.short	(.L_19 - .L_18)
.L_18:
        /*003c*/ 	.word	0x00000000
        /*0040*/ 	.short	0x0004
        /*0042*/ 	.short	0x0020
        /*0044*/ 	.byte	0x00, 0xf4, 0x21, 0x00


	//----- nvinfo : EIATTR_KPARAM_INFO
	.align		4
.L_19:
        /*0048*/ 	.byte	0x04, 0x17
        /*004a*/ 	.short	(.L_21 - .L_20)
.L_20:
        /*004c*/ 	.word	0x00000000
        /*0050*/ 	.short	0x0003
        /*0052*/ 	.short	0x0018
        /*0054*/ 	.byte	0x00, 0xf4, 0x21, 0x00


	//----- nvinfo : EIATTR_KPARAM_INFO
	.align		4
.L_21:
        /*0058*/ 	.byte	0x04, 0x17
        /*005a*/ 	.short	(.L_23 - .L_22)
.L_22:
        /*005c*/ 	.word	0x00000000
        /*0060*/ 	.short	0x0002
        /*0062*/ 	.short	0x0010
        /*0064*/ 	.byte	0x00, 0xf4, 0x21, 0x00


	//----- nvinfo : EIATTR_KPARAM_INFO
	.align		4
.L_23:
        /*0068*/ 	.byte	0x04, 0x17
        /*006a*/ 	.short	(.L_25 - .L_24)
.L_24:
        /*006c*/ 	.word	0x00000000
        /*0070*/ 	.short	0x0001
        /*0072*/ 	.short	0x0008
        /*0074*/ 	.byte	0x00, 0xf4, 0x21, 0x00


	//----- nvinfo : EIATTR_KPARAM_INFO
	.align		4
.L_25:
        /*0078*/ 	.byte	0x04, 0x17
        /*007a*/ 	.short	(.L_27 - .L_26)
.L_26:
        /*007c*/ 	.word	0x00000000
        /*0080*/ 	.short	0x0000
        /*0082*/ 	.short	0x0000
        /*0084*/ 	.byte	0x00, 0xf4, 0x21, 0x00


	//----- nvinfo : EIATTR_SPARSE_MMA_MASK
	.align		4
.L_27:
        /*0088*/ 	.byte	0x03, 0x50
        /*008a*/ 	.short	0x0000


	//----- nvinfo : EIATTR_MAXREG_COUNT
	.align		4
        /*008c*/ 	.byte	0x03, 0x1b
        /*008e*/ 	.short	0x00ff


	//----- nvinfo : EIATTR_EXIT_INSTR_OFFSETS
	.align		4
        /*0090*/ 	.byte	0x04, 0x1c
        /*0092*/ 	.short	(.L_29 - .L_28)


	//   ....[0]....
.L_28:
        /*0094*/ 	.word	0x00000900


	//   ....[1]....
        /*0098*/ 	.word	0x00000920


	//----- nvinfo : EIATTR_REQNTID
	.align		4
.L_29:
        /*009c*/ 	.byte	0x04, 0x10
        /*009e*/ 	.short	(.L_31 - .L_30)
.L_30:
        /*00a0*/ 	.word	0x00000080
        /*00a4*/ 	.word	0x00000001
        /*00a8*/ 	.word	0x00000001


	//----- nvinfo : EIATTR_CBANK_PARAM_SIZE
	.align		4
.L_31:
        /*00ac*/ 	.byte	0x03, 0x19
        /*00ae*/ 	.short	0x003c


	//----- nvinfo : EIATTR_PARAM_CBANK
	.align		4
        /*00b0*/ 	.byte	0x04, 0x0a
        /*00b2*/ 	.short	(.L_33 - .L_32)
	.align		4
.L_32:
        /*00b4*/ 	.word	index@(.nv.constant0.triton_poi_fused__native_batch_norm_legit_no_training_convolution_gelu_0)
        /*00b8*/ 	.short	0x0210
        /*00ba*/ 	.short	0x003c


	//----- nvinfo : EIATTR_SW_WAR
	.align		4
.L_33:
        /*00bc*/ 	.byte	0x04, 0x36
        /*00be*/ 	.short	(.L_35 - .L_34)
.L_34:
        /*00c0*/ 	.word	0x00000008
.L_35:


//--------------------- .nv.callgraph             --------------------------
	.section	.nv.callgraph,"",@"SHT_CUDA_CALLGRAPH"
	.align	4
	.sectionentsize	8
	.align		4
        /*0000*/ 	.word	0x00000000
	.align		4
        /*0004*/ 	.word	0xffffffff
	.align		4
        /*0008*/ 	.word	0x00000000
	.align		4
        /*000c*/ 	.word	0xfffffffe
	.align		4
        /*0010*/ 	.word	0x00000000
	.align		4
        /*0014*/ 	.word	0xfffffffd
	.align		4
        /*0018*/ 	.word	0x00000000
	.align		4
        /*001c*/ 	.word	0xfffffffc


//--------------------- .nv.constant4             --------------------------
	.section	.nv.constant4,"a",@progbits
	.align	8
	.align		8
.nv.constant4:
        /*0000*/ 	.dword	_$_str
	.align		8
        /*0008*/ 	.dword	_$_str_$_2


//--------------------- .text.triton_poi_fused__native_batch_norm_legit_no_training_convolution_gelu_0 --------------------------
	.section	.text.triton_poi_fused__native_batch_norm_legit_no_training_convolution_gelu_0,"ax",@progbits
	.align	128
        .global         triton_poi_fused__native_batch_norm_legit_no_training_convolution_gelu_0
        .type           triton_poi_fused__native_batch_norm_legit_no_training_convolution_gelu_0,@function
        .size           triton_poi_fused__native_batch_norm_legit_no_training_convolution_gelu_0,(.L_x_1 - triton_poi_fused__native_batch_norm_legit_no_training_convolution_gelu_0)
        .other          triton_poi_fused__native_batch_norm_legit_no_training_convolution_gelu_0,@"STO_CUDA_ENTRY STV_DEFAULT"
triton_poi_fused__native_batch_norm_legit_no_training_convolution_gelu_0:
.text.triton_poi_fused__native_batch_norm_legit_no_training_convolution_gelu_0:
[----:B------:R-:W0:Y:S01]  /*0000*/  LDC R1, c[0x0][0x28] ;  /* 0x00000a00ff017b82 */ /* 0x000e220000000800 */
[----:B------:R-:W1:Y:S07]  /*0010*/  S2R R0, SR_TID.X ;  /* 0x0000000000007919 */ /* 0x000e6e0000002100 */
[----:B------:R-:W2:Y:S01]  /*0020*/  LDC.64 R14, c[0x0][0x230] ;  /* 0x00008c00ff0e7b82 */ /* 0x000ea20000000a00 */
[----:B------:R-:W-:Y:S01]  /*0030*/  HFMA2.MMA R16, -RZ, RZ, 0, 0 ;  /* 0x00000000ff107435 */ /* 0x000fe200000001ff */
[----:B------:R-:W-:Y:S01]  /*0040*/  CS2R R12, SRZ ;  /* 0x00000000000c7805 */ /* 0x000fe2000001ff00 */
[----:B------:R-:W3:Y:S01]  /*0050*/  S2R R5, SR_CTAID.X ;  /* 0x0000000000057919 */ /* 0x000ee20000002500 */
[----:B------:R-:W-:-:S04]  /*0060*/  ULDC.64 UR4, c[0x0][0x208] ;  /* 0x0000820000047ab9 */ /* 0x000fc80000000a00 */
[----:B------:R-:W4:Y:S08]  /*0070*/  LDC.64 R20, c[0x0][0x220] ;  /* 0x00008800ff147b82 */ /* 0x000f300000000a00 */
[----:B------:R-:W5:Y:S08]  /*0080*/  LDC.64 R18, c[0x0][0x228] ;  /* 0x00008a00ff127b82 */ /* 0x000f700000000a00 */
[----:B------:R-:W4:Y:S08]  /*0090*/  LDC.64 R8, c[0x0][0x238] ;  /* 0x00008e00ff087b82 */ /* 0x000f300000000a00 */
[----:B------:R-:W4:Y:S01]  /*00a0*/  LDC.64 R6, c[0x0][0x240] ;  /* 0x00009000ff067b82 */ /* 0x000f220000000a00 */
[----:B-1----:R-:W-:-:S02]  /*00b0*/  SHF.L.U32 R0, R0, 0x1, RZ ;  /* 0x0000000100007819 */ /* 0x002fc400000006ff */
[----:B------:R-:W-:Y:S02]  /*00c0*/  CS2R R10, SRZ ;  /* 0x00000000000a7805 */ /* 0x000fe4000001ff00 */
[----:B---3--:R-:W-:Y:S01]  /*00d0*/  SHF.R.S32.HI R3, RZ, 0x17, R5 ;  /* 0x00000017ff037819 */ /* 0x008fe20000011405 */
[----:B------:R-:W-:Y:S01]  /*00e0*/  ULDC.64 UR6, c[0x0][0x218] ;  /* 0x0000860000067ab9 */ /* 0x000fe20000000a00 */
[----:B------:R-:W-:Y:S02]  /*00f0*/  LOP3.LUT R0, R0, 0xfe, RZ, 0xc0, !PT ;  /* 0x000000fe00007812 */ /* 0x000fe400078ec0ff */
[----:B------:R-:W-:Y:S02]  /*0100*/  SGXT R3, R3, 0x1 ;  /* 0x000000010303781a */ /* 0x000fe40000000200 */
[----:B------:R-:W-:-:S04]  /*0110*/  LEA R0, R5, R0, 0x8 ;  /* 0x0000000005007211 */ /* 0x000fc800078e40ff */
[----:B------:R-:W-:Y:S02]  /*0120*/  LEA.HI R3, R3, R0, RZ, 0x4 ;  /* 0x0000000003037211 */ /* 0x000fe400078f20ff */
[----:B------:R-:W-:Y:S02]  /*0130*/  ISETP.GE.AND P0, PT, R0, 0x100, PT ;  /* 0x000001000000780c */ /* 0x000fe40003f06270 */
[----:B------:R-:W-:-:S04]  /*0140*/  SHF.R.S32.HI R3, RZ, 0x4, R3 ;  /* 0x00000004ff037819 */ /* 0x000fc80000011403 */
[----:B------:R-:W-:-:S04]  /*0150*/  LEA.HI R2, R3, R3, RZ, 0x2 ;  /* 0x0000000303027211 */ /* 0x000fc800078f10ff */
[----:B------:R-:W-:-:S04]  /*0160*/  LOP3.LUT R2, R2, 0xfffffffc, RZ, 0xc0, !PT ;  /* 0xfffffffc02027812 */ /* 0x000fc800078ec0ff */
[----:B------:R-:W-:Y:S02]  /*0170*/  IADD3 R17, R3, -R2, RZ ;  /* 0x8000000203117210 */ /* 0x000fe40007ffe0ff */
[----:B------:R-:W1:Y:S03]  /*0180*/  LDC.64 R2, c[0x0][0x210] ;  /* 0x00008400ff027b82 */ /* 0x000e660000000a00 */
[----:B--2---:R-:W-:-:S05]  /*0190*/  IMAD.WIDE R14, R17, 0x4, R14 ;  /* 0x00000004110e7825 */ /* 0x004fca00078e020e */
[----:B------:R-:W2:Y:S04]  /*01a0*/  @!P0 LDG.E.EL R16, desc[UR4][R14.64] ;  /* 0x000000040e108981 */ /* 0x000ea8000c2e1900 */
[----:B------:R3:W2:Y:S01]  /*01b0*/  @!P0 LDG.E.EL R12, desc[UR4][R14.64] ;  /* 0x000000040e0c8981 */ /* 0x0006a2000c2e1900 */
[----:B------:R-:W-:Y:S01]  /*01c0*/  CS2R R4, SRZ ;  /* 0x0000000000047805 */ /* 0x000fe2000001ff00 */
[C---:B-----5:R-:W-:Y:S01]  /*01d0*/  IMAD.WIDE R24, R17.reuse, 0x4, R18 ;  /* 0x0000000411187825 */ /* 0x060fe200078e0212 */
[----:B------:R-:W-:Y:S02]  /*01e0*/  CS2R R18, SRZ ;  /* 0x0000000000127805 */ /* 0x000fe4000001ff00 */
[----:B------:R-:W-:Y:S01]  /*01f0*/  MOV R22, RZ ;  /* 0x000000ff00167202 */ /* 0x000fe20000000f00 */
[C---:B0---4-:R-:W-:Y:S01]  /*0200*/  IMAD.WIDE R8, R17.reuse, 0x4, R8 ;  /* 0x0000000411087825 */ /* 0x051fe200078e0208 */
[----:B------:R-:W4:Y:S03]  /*0210*/  @!P0 LDG.E.EL R11, desc[UR4][R24.64] ;  /* 0x00000004180b8981 */ /* 0x000f26000c2e1900 */
[----:B---3--:R-:W-:-:S04]  /*0220*/  IMAD.WIDE R14, R17, 0x4, R20 ;  /* 0x00000004110e7825 */ /* 0x008fc800078e0214 */
[----:B-1----:R-:W-:Y:S01]  /*0230*/  IMAD.WIDE R2, R0, 0x4, R2 ;  /* 0x0000000400027825 */ /* 0x002fe200078e0202 */
[----:B------:R-:W3:Y:S01]  /*0240*/  @!P0 LDG.E.EL R10, desc[UR4][R14.64] ;  /* 0x000000040e0a8981 */ /* 0x000ee2000c2e1900 */
[----:B------:R-:W-:-:S03]  /*0250*/  HFMA2.MMA R20, -RZ, RZ, 0, 0 ;  /* 0x00000000ff147435 */ /* 0x000fc600000001ff */
[----:B------:R-:W3:Y:S04]  /*0260*/  @!P0 LDG.E.64 R4, desc[UR4][R2.64] ;  /* 0x0000000402048981 */ /* 0x000ee8000c1e1b00 */
[----:B------:R-:W5:Y:S01]  /*0270*/  @!P0 LDG.E.EL R13, desc[UR4][R14.64] ;  /* 0x000000040e0d8981 */ /* 0x000f62000c2e1900 */
[----:B------:R-:W-:-:S03]  /*0280*/  IMAD.WIDE R6, R17, 0x4, R6 ;  /* 0x0000000411067825 */ /* 0x000fc600078e0206 */
[----:B------:R-:W3:Y:S01]  /*0290*/  @!P0 LDG.E.EL R18, desc[UR4][R24.64] ;  /* 0x0000000418128981 */ /* 0x000ee2000c2e1900 */
[----:B------:R-:W-:-:S03]  /*02a0*/  IMAD.MOV.U32 R17, RZ, RZ, RZ ;  /* 0x000000ffff117224 */ /* 0x000fc600078e00ff */
[----:B------:R-:W3:Y:S04]  /*02b0*/  @!P0 LDG.E.EL R22, desc[UR4][R8.64] ;  /* 0x0000000408168981 */ /* 0x000ee8000c2e1900 */
[----:B------:R-:W4:Y:S04]  /*02c0*/  @!P0 LDG.E.EL R19, desc[UR4][R6.64] ;  /* 0x0000000406138981 */ /* 0x000f28000c2e1900 */
[----:B------:R-:W4:Y:S04]  /*02d0*/  @!P0 LDG.E.EL R20, desc[UR4][R8.64] ;  /* 0x0000000408148981 */ /* 0x000f28000c2e1900 */
[----:B------:R0:W4:Y:S02]  /*02e0*/  @!P0 LDG.E.EL R17, desc[UR4][R6.64] ;  /* 0x0000000406118981 */ /* 0x000124000c2e1900 */
[----:B0-----:R-:W-:Y:S01]  /*02f0*/  MOV R7, 0x3e800000 ;  /* 0x3e80000000077802 */ /* 0x001fe20000000f00 */
[----:B--2---:R-:W-:Y:S01]  /*0300*/  FADD R16, R16, 9.9999997473787516356e-06 ;  /* 0x3727c5ac10107421 */ /* 0x004fe20000000000 */
[----:B------:R-:W-:-:S03]  /*0310*/  FADD R12, R12, 9.9999997473787516356e-06 ;  /* 0x3727c5ac0c0c7421 */ /* 0x000fc60000000000 */
[----:B------:R-:W0:Y:S08]  /*0320*/  MUFU.SQRT R15, R16 ;  /* 0x00000010000f7308 */ /* 0x000e300000002000 */
[----:B------:R-:W1:Y:S01]  /*0330*/  MUFU.SQRT R14, R12 ;  /* 0x0000000c000e7308 */ /* 0x000e620000002000 */
[C---:B0-----:R-:W-:Y:S02]  /*0340*/  FSETP.GT.AND P2, PT, R15.reuse, 8.50705917302346158658e+37, PT ;  /* 0x7e8000000f00780b */ /* 0x041fe40003f44000 */
[----:B------:R-:W-:-:S02]  /*0350*/  FSETP.GEU.AND P4, PT, R15, 1.175494350822287508e-38, PT ;  /* 0x008000000f00780b */ /* 0x000fc40003f8e000 */
[C---:B-1----:R-:W-:Y:S02]  /*0360*/  FSETP.GT.AND P1, PT, R14.reuse, 8.50705917302346158658e+37, PT ;  /* 0x7e8000000e00780b */ /* 0x042fe40003f24000 */
[----:B------:R-:W-:-:S07]  /*0370*/  FSETP.GEU.AND P3, PT, R14, 1.175494350822287508e-38, PT ;  /* 0x008000000e00780b */ /* 0x000fce0003f6e000 */
[----:B------:R-:W-:-:S04]  /*0380*/  @P2 FMUL R15, R15, 0.25 ;  /* 0x3e8000000f0f2820 */ /* 0x000fc80000400000 */
[----:B------:R-:W-:Y:S01]  /*0390*/  @!P4 FMUL R15, R15, 16777216 ;  /* 0x4b8000000f0fc820 */ /* 0x000fe20000400000 */
[----:B------:R-:W-:-:S04]  /*03a0*/  @P1 FMUL R14, R14, 0.25 ;  /* 0x3e8000000e0e1820 */ /* 0x000fc80000400000 */
[----:B------:R-:W-:Y:S01]  /*03b0*/  @!P3 FMUL R14, R14, 16777216 ;  /* 0x4b8000000e0eb820 */ /* 0x000fe20000400000 */
[----:B------:R-:W0:Y:S01]  /*03c0*/  MUFU.RCP R15, R15 ;  /* 0x0000000f000f7308 */ /* 0x000e220000001000 */
[----:B------:R-:W-:-:S07]  /*03d0*/  FSEL R6, R7, 1, P2 ;  /* 0x3f80000007067808 */ /* 0x000fce0001000000 */
[----:B------:R-:W1:Y:S01]  /*03e0*/  MUFU.RCP R14, R14 ;  /* 0x0000000e000e7308 */ /* 0x000e620000001000 */
[----:B------:R-:W-:Y:S01]  /*03f0*/  FSEL R7, R7, 1, P1 ;  /* 0x3f80000007077808 */ /* 0x000fe20000800000 */
[----:B------:R-:W-:Y:S01]  /*0400*/  @!P4 FMUL R6, R6, 16777216 ;  /* 0x4b8000000606c820 */ /* 0x000fe20000400000 */
[----:B---3--:R-:W-:Y:S01]  /*0410*/  FADD R5, R10, R5 ;  /* 0x000000050a057221 */ /* 0x008fe20000000000 */
[----:B-----5:R-:W-:Y:S02]  /*0420*/  FADD R4, R13, R4 ;  /* 0x000000040d047221 */ /* 0x020fe40000000000 */
[----:B------:R-:W-:Y:S01]  /*0430*/  @!P3 FMUL R7, R7, 16777216 ;  /* 0x4b8000000707b820 */ /* 0x000fe20000400000 */
[----:B0-----:R-:W-:Y:S01]  /*0440*/  FMUL R9, R15, R6 ;  /* 0x000000060f097220 */ /* 0x001fe20000400000 */
[----:B------:R-:W-:Y:S01]  /*0450*/  FADD R18, R5, -R18 ;  /* 0x8000001205127221 */ /* 0x000fe20000000000 */
[----:B----4-:R-:W-:-:S03]  /*0460*/  FADD R11, R4, -R11 ;  /* 0x8000000b040b7221 */ /* 0x010fc60000000000 */
[----:B------:R-:W-:Y:S01]  /*0470*/  FMUL R18, R18, R9 ;  /* 0x0000000912127220 */ /* 0x000fe20000400000 */
[----:B-1----:R-:W-:-:S03]  /*0480*/  FMUL R6, R14, R7 ;  /* 0x000000070e067220 */ /* 0x002fc60000400000 */
[----:B------:R-:W-:Y:S01]  /*0490*/  FFMA R19, R18, R22, R19 ;  /* 0x0000001612137223 */ /* 0x000fe20000000013 */
[----:B------:R-:W-:-:S04]  /*04a0*/  FMUL R6, R11, R6 ;  /* 0x000000060b067220 */ /* 0x000fc80000400000 */
[----:B------:R-:W-:Y:S01]  /*04b0*/  FFMA R17, R6, R20, R17 ;  /* 0x0000001406117223 */ /* 0x000fe20000000011 */
[----:B------:R-:W-:-:S03]  /*04c0*/  FMUL R6, R19, 0.70710676908493041992 ;  /* 0x3f3504f313067820 */ /* 0x000fc60000400000 */
[----:B------:R-:W-:Y:S01]  /*04d0*/  FMUL R7, R17, 0.70710676908493041992 ;  /* 0x3f3504f311077820 */ /* 0x000fe20000400000 */
[----:B------:R-:W-:-:S03]  /*04e0*/  FADD.FTZ R9, |R6|, -RZ ;  /* 0x800000ff06097221 */ /* 0x000fc60000010200 */
[----:B------:R-:W-:Y:S02]  /*04f0*/  FADD.FTZ R8, |R7|, -RZ ;  /* 0x800000ff07087221 */ /* 0x000fe40000010200 */
[----:B------:R-:W-:-:S03]  /*0500*/  FSETP.GE.AND P2, PT, R9, 1.0029599666595458984, PT ;  /* 0x3f8060fe0900780b */ /* 0x000fc60003f46000 */
[----:B------:R-:W-:Y:S01]  /*0510*/  FSETP.GE.AND P1, PT, R8, 1.0029599666595458984, PT ;  /* 0x3f8060fe0800780b */ /* 0x000fe20003f26000 */
[----:B------:R-:W-:Y:S01]  /*0520*/  HFMA2.MMA R10, -RZ, RZ, 0.470947265625, -12.46875 ;  /* 0x3789ca3cff0a7435 */ /* 0x000fe200000001ff */
[----:B------:R-:W-:Y:S01]  /*0530*/  MOV R12, 0xb9f560b9 ;  /* 0xb9f560b9000c7802 */ /* 0x000fe20000000f00 */
[----:B------:R-:W-:Y:S01]  /*0540*/  IMAD.MOV.U32 R13, RZ, RZ, -0x460a9f47 ;  /* 0xb9f560b9ff0d7424 */ /* 0x000fe200078e00ff */
[----:B------:R-:W-:Y:S01]  /*0550*/  MOV R11, 0x3789ca3c ;  /* 0x3789ca3c000b7802 */ /* 0x000fe20000000f00 */
[----:B------:R-:W-:-:S05]  /*0560*/  HFMA2.MMA R15, -RZ, RZ, 0.958984375, -6.1690807342529296875e-05 ;  /* 0x3bac840bff0f7435 */ /* 0x000fca00000001ff */
[----:B------:R-:W-:Y:S01]  /*0570*/  @!P2 MOV R10, 0x38b1e96a ;  /* 0x38b1e96a000aa802 */ /* 0x000fe20000000f00 */
[----:B------:R-:W-:Y:S01]  /*0580*/  @!P2 FMUL R9, R6, R6 ;  /* 0x000000060609a220 */ /* 0x000fe20000400000 */
[----:B------:R-:W-:Y:S01]  /*0590*/  @!P2 MOV R12, 0xba574d20 ;  /* 0xba574d20000ca802 */ /* 0x000fe20000000f00 */
[----:B------:R-:W-:Y:S01]  /*05a0*/  @!P1 FMUL R8, R7, R7 ;  /* 0x0000000707089220 */ /* 0x000fe20000400000 */
[----:B------:R-:W-:Y:S02]  /*05b0*/  @!P1 MOV R11, 0x38b1e96a ;  /* 0x38b1e96a000b9802 */ /* 0x000fe40000000f00 */
[----:B------:R-:W-:Y:S01]  /*05c0*/  @!P1 MOV R13, 0xba574d20 ;  /* 0xba574d20000d9802 */ /* 0x000fe20000000f00 */
[----:B------:R-:W-:Y:S01]  /*05d0*/  HFMA2.MMA R14, -RZ, RZ, 0.958984375, -6.1690807342529296875e-05 ;  /* 0x3bac840bff0e7435 */ /* 0x000fe200000001ff */
[----:B------:R-:W-:Y:S01]  /*05e0*/  FFMA.FTZ R21, R9, R10, R12 ;  /* 0x0000000a09157223 */ /* 0x000fe2000001000c */
[----:B------:R-:W-:Y:S02]  /*05f0*/  @!P1 MOV R15, 0x3baad5ea ;  /* 0x3baad5ea000f9802 */ /* 0x000fe40000000f00 */
[----:B------:R-:W-:Y:S01]  /*0600*/  FFMA.FTZ R10, R8, R11, R13 ;  /* 0x0000000b080a7223 */ /* 0x000fe2000001000d */
[----:B------:R-:W-:Y:S01]  /*0610*/  HFMA2.MMA R11, -RZ, RZ, -1.26171875, -2.110004425048828125e-05 ;  /* 0xbd0c8162ff0b7435 */ /* 0x000fe200000001ff */
[----:B------:R-:W-:-:S02]  /*0620*/  @!P2 IMAD.MOV.U32 R14, RZ, RZ, 0x3baad5ea ;  /* 0x3baad5eaff0ea424 */ /* 0x000fc400078e00ff */
[----:B------:R-:W-:-:S03]  /*0630*/  FFMA.FTZ R10, R10, R8, R15 ;  /* 0x000000080a0a7223 */ /* 0x000fc6000001000f */
[----:B------:R-:W-:Y:S02]  /*0640*/  @!P1 IMAD.MOV.U32 R11, RZ, RZ, -0x4323e419 ;  /* 0xbcdc1be7ff0b9424 */ /* 0x000fe400078e00ff */
[-C--:B------:R-:W-:Y:S01]  /*0650*/  FFMA.FTZ R21, R21, R9.reuse, R14 ;  /* 0x0000000915157223 */ /* 0x080fe2000001000e */
[----:B------:R-:W-:Y:S01]  /*0660*/  HFMA2.MMA R14, -RZ, RZ, 1.52734375, -41152 ;  /* 0x3e1cf906ff0e7435 */ /* 0x000fe200000001ff */
[----:B------:R-:W-:Y:S01]  /*0670*/  MOV R12, 0xbd0c8162 ;  /* 0xbd0c8162000c7802 */ /* 0x000fe20000000f00 */
[-C--:B------:R-:W-:Y:S01]  /*0680*/  FFMA.FTZ R10, R10, R8.reuse, R11 ;  /* 0x000000080a0a7223 */ /* 0x080fe2000001000b */
[----:B------:R-:W-:Y:S01]  /*0690*/  @!P2 MOV R12, 0xbcdc1be7 ;  /* 0xbcdc1be7000ca802 */ /* 0x000fe20000000f00 */
[----:B------:R-:W-:Y:S02]  /*06a0*/  HFMA2.MMA R11, -RZ, RZ, 1.52734375, -41152 ;  /* 0x3e1cf906ff0b7435 */ /* 0x000fe400000001ff */
[----:B------:R-:W-:Y:S01]  /*06b0*/  HFMA2.MMA R16, -RZ, RZ, 1.853515625, -0.00091457366943359375 ;  /* 0x3f6a937eff107435 */ /* 0x000fe200000001ff */
[----:B------:R-:W-:Y:S01]  /*06c0*/  @!P2 MOV R14, 0x3de718af ;  /* 0x3de718af000ea802 */ /* 0x000fe20000000f00 */
[-C--:B------:R-:W-:Y:S01]  /*06d0*/  FFMA.FTZ R21, R21, R9.reuse, R12 ;  /* 0x0000000915157223 */ /* 0x080fe2000001000c */
[----:B------:R-:W-:Y:S01]  /*06e0*/  HFMA2.MMA R12, -RZ, RZ, 1.78125, -136.25 ;  /* 0x3f20d842ff0c7435 */ /* 0x000fe200000001ff */
[----:B------:R-:W-:Y:S01]  /*06f0*/  @!P1 MOV R11, 0x3de718af ;  /* 0x3de718af000b9802 */ /* 0x000fe20000000f00 */
[----:B------:R-:W-:Y:S01]  /*0700*/  HFMA2.MMA R15, -RZ, RZ, 1.78125, -136.25 ;  /* 0x3f20d842ff0f7435 */ /* 0x000fe200000001ff */
[----:B------:R-:W-:Y:S01]  /*0710*/  @!P2 MOV R16, 0xbec093ac ;  /* 0xbec093ac0010a802 */ /* 0x000fe20000000f00 */
[-C--:B------:R-:W-:Y:S01]  /*0720*/  FFMA.FTZ R21, R21, R9.reuse, R14 ;  /* 0x0000000915157223 */ /* 0x080fe2000001000e */
[----:B------:R-:W-:Y:S01]  /*0730*/  IMAD.MOV.U32 R13, RZ, RZ, 0x3f6a937e ;  /* 0x3f6a937eff0d7424 */ /* 0x000fe200078e00ff */
[----:B------:R-:W-:Y:S01]  /*0740*/  @!P1 MOV R13, 0xbec093ac ;  /* 0xbec093ac000d9802 */ /* 0x000fe20000000f00 */
[-C--:B------:R-:W-:Y:S01]  /*0750*/  FFMA.FTZ R10, R10, R8.reuse, R11 ;  /* 0x000000080a0a7223 */ /* 0x080fe2000001000b */
[----:B------:R-:W-:Y:S01]  /*0760*/  @!P2 MOV R12, 0x3e0375d3 ;  /* 0x3e0375d3000ca802 */ /* 0x000fe20000000f00 */
[-C--:B------:R-:W-:Y:S01]  /*0770*/  FFMA.FTZ R21, R21, R9.reuse, R16 ;  /* 0x0000000915157223 */ /* 0x080fe20000010010 */
[----:B------:R-:W-:Y:S01]  /*0780*/  @!P1 MOV R15, 0x3e0375d3 ;  /* 0x3e0375d3000f9802 */ /* 0x000fe20000000f00 */
[----:B------:R-:W-:Y:S01]  /*0790*/  FFMA.FTZ R10, R10, R8, R13 ;  /* 0x000000080a0a7223 */ /* 0x000fe2000001000d */
[----:B------:R-:W-:Y:S01]  /*07a0*/  FSEL R11, -R9, R6, P2 ;  /* 0x00000006090b7208 */ /* 0x000fe20001000100 */
[----:B------:R-:W-:Y:S01]  /*07b0*/  FFMA.FTZ R12, R21, R9, R12 ;  /* 0x00000009150c7223 */ /* 0x000fe2000001000c */
[----:B------:R-:W-:Y:S01]  /*07c0*/  FSEL R9, -R8, R7, P1 ;  /* 0x0000000708097208 */ /* 0x000fe20000800100 */
[----:B------:R-:W-:-:S02]  /*07d0*/  FFMA.FTZ R10, R10, R8, R15 ;  /* 0x000000080a0a7223 */ /* 0x000fc4000001000f */
[----:B------:R-:W-:Y:S02]  /*07e0*/  FFMA.FTZ R11, R12, R11, R11 ;  /* 0x0000000b0c0b7223 */ /* 0x000fe4000001000b */
[----:B------:R-:W-:Y:S02]  /*07f0*/  FFMA.FTZ R9, R10, R9, R9 ;  /* 0x000000090a097223 */ /* 0x000fe40000010009 */
[----:B------:R-:W0:Y:S08]  /*0800*/  @P2 MUFU.EX2 R12, R11 ;  /* 0x0000000b000c2308 */ /* 0x000e300000000800 */
[----:B------:R-:W1:Y:S01]  /*0810*/  @P1 MUFU.EX2 R8, R9 ;  /* 0x0000000900081308 */ /* 0x000e620000000800 */
[----:B0-----:R-:W-:Y:S01]  /*0820*/  @P2 FADD R13, -R12, 1 ;  /* 0x3f8000000c0d2421 */ /* 0x001fe20000000100 */
[----:B-1----:R-:W-:-:S04]  /*0830*/  @P1 FADD R8, -R8, 1 ;  /* 0x3f80000008081421 */ /* 0x002fc80000000100 */
[----:B------:R-:W-:Y:S02]  /*0840*/  @P2 LOP3.LUT R11, R13, 0x80000000, R6, 0xf8, !PT ;  /* 0x800000000d0b2812 */ /* 0x000fe400078ef806 */
[----:B------:R-:W-:Y:S02]  /*0850*/  @P1 LOP3.LUT R9, R8, 0x80000000, R7, 0xf8, !PT ;  /* 0x8000000008091812 */ /* 0x000fe400078ef807 */
[----:B------:R-:W-:Y:S02]  /*0860*/  SHF.R.S32.HI R7, RZ, 0x1f, R0 ;  /* 0x0000001fff077819 */ /* 0x000fe40000011400 */
[C---:B------:R-:W-:Y:S01]  /*0870*/  LEA R6, P1, R0.reuse, UR6, 0x2 ;  /* 0x0000000600067c11 */ /* 0x040fe2000f8210ff */
[----:B------:R-:W-:Y:S01]  /*0880*/  FMUL R19, R19, 0.5 ;  /* 0x3f00000013137820 */ /* 0x000fe20000400000 */
[----:B------:R-:W-:Y:S01]  /*0890*/  FMUL R17, R17, 0.5 ;  /* 0x3f00000011117820 */ /* 0x000fe20000400000 */
[----:B------:R-:W-:Y:S01]  /*08a0*/  FADD R10, R11, 1 ;  /* 0x3f8000000b0a7421 */ /* 0x000fe20000000000 */
[----:B------:R-:W-:Y:S01]  /*08b0*/  FADD R8, R9, 1 ;  /* 0x3f80000009087421 */ /* 0x000fe20000000000 */
[----:B------:R-:W-:Y:S01]  /*08c0*/  LEA.HI.X R7, R0, UR7, R7, 0x2, P1 ;  /* 0x0000000700077c11 */ /* 0x000fe200088f1407 */
[----:B------:R0:W-:Y:S01]  /*08d0*/  @!P0 STG.E.64 desc[UR4][R2.64], R4 ;  /* 0x0000000402008986 */ /* 0x0001e2000c101b04 */
[----:B------:R-:W-:Y:S01]  /*08e0*/  FMUL R9, R19, R10 ;  /* 0x0000000a13097220 */ /* 0x000fe20000400000 */
[----:B------:R-:W-:Y:S01]  /*08f0*/  FMUL R8, R17, R8 ;  /* 0x0000000811087220 */ /* 0x000fe20000400000 */
[----:B0-----:R-:W-:Y:S06]  /*0900*/  @P0 EXIT ;  /* 0x000000000000094d */ /* 0x001fec0003800000 */
[----:B------:R-:W-:Y:S01]  /*0910*/  STG.E.64 desc[UR4][R6.64], R8 ;  /* 0x0000000806007986 */ /* 0x000fe2000c101b04 */
[----:B------:R-:W-:Y:S05]  /*0920*/  EXIT ;  /* 0x000000000000794d */ /* 0x000fea0003800000 */
.L_x_0:
[----:B------:R-:W-:-:S00]  /*0930*/  BRA `(.L_x_0) ;  /* 0xfffffffc00fc7947 */ /* 0x000fc0000383ffff */
[----:B------:R-:W-:-:S00]  /*0940*/  NOP ;  /* 0x0000000000007918 */ /* 0x000fc00000000000 */
        /* <DEDUP_REMOVED lines=11> */
.L_x_1:


//--------------------- .nv.global.init           --------------------------
	.section	.nv.global.init,"aw",@progbits
.nv.global.init:
	.type		_$_str,@object
	.size		_$_str,(_$_str_$_2 - _$_str)
_$_str:
        /*0000*/ 	.byte	0x5f, 0x5f, 0x43, 0x55, 0x44, 0x41, 0x5f, 0x46, 0x54, 0x5a, 0x00
	.type		_$_str_$_2,@object
	.size		_$_str_$_2,(.L_1 - _$_str_$_2)
_$_str_$_2:
        /*000b*/ 	.byte	0x5f, 0x5f, 0x43, 0x55, 0x44, 0x41, 0x5f, 0x50, 0x52, 0x45, 0x43, 0x5f, 0x53, 0x51, 0x52, 0x54
        /*001b*/ 	.byte	0x00
.L_1:


//--------------------- .nv.constant0.triton_poi_fused__native_batch_norm_legit_no_training_convolution_gelu_0 --------------------------
	.section	.nv.constant0.triton_poi_fused__native_batch_norm_legit_no_training_convolution_gelu_0,"a",@progbits
	.sectionflags	@""
	.align	4
.nv.constant0.triton_poi_fused__native_batch_norm_legit_no_training_convolution_gelu_0:
	.zero		588
